	.headerflags	@"EF_CUDA_TEXMODE_UNIFIED EF_CUDA_64BIT_ADDRESS EF_CUDA_ACCELERATORS EF_CUDA_SM90 EF_CUDA_VIRTUAL_SM(EF_CUDA_SM90)"
	.elftype	@"ET_EXEC"


//--------------------- .nv.info                  --------------------------
	.section	.nv.info,"",@"SHT_CUDA_INFO"
	.align	4


	//----- nvinfo : EIATTR_REGCOUNT
	.align		4
        /*0000*/ 	.byte	0x04, 0x2f
        /*0002*/ 	.short	(.L_1 - .L_0)
	.align		4
.L_0:
        /*0004*/ 	.word	index@(triton_poi_fused_add_mul_0)
        /*0008*/ 	.word	0x00000016


	//----- nvinfo : EIATTR_MIN_STACK_SIZE
	.align		4
.L_1:
        /*000c*/ 	.byte	0x04, 0x12
        /*000e*/ 	.short	(.L_3 - .L_2)
	.align		4
.L_2:
        /*0010*/ 	.word	index@(triton_poi_fused_add_mul_0)
        /*0014*/ 	.word	0x00000000


	//----- nvinfo : EIATTR_FRAME_SIZE
	.align		4
.L_3:
        /*0018*/ 	.byte	0x04, 0x11
        /*001a*/ 	.short	(.L_5 - .L_4)
	.align		4
.L_4:
        /*001c*/ 	.word	index@(triton_poi_fused_add_mul_0)
        /*0020*/ 	.word	0x00000000


	//----- nvinfo : EIATTR_MIN_STACK_SIZE
	.align		4
.L_5:
        /*0024*/ 	.byte	0x04, 0x12
        /*0026*/ 	.short	(.L_7 - .L_6)
	.align		4
.L_6:
        /*0028*/ 	.word	index@(triton_poi_fused_add_mul_0)
        /*002c*/ 	.word	0x00000000
.L_7:


//--------------------- .nv.info.triton_poi_fused_add_mul_0 --------------------------
	.section	.nv.info.triton_poi_fused_add_mul_0,"",@"SHT_CUDA_INFO"
	.sectionflags	@""
	.align	4


	//----- nvinfo : EIATTR_CUDA_API_VERSION
	.align		4
        /*0000*/ 	.byte	0x04, 0x37
        /*0002*/ 	.short	(.L_9 - .L_8)
.L_8:
        /*0004*/ 	.word	0x0000007c


	//----- nvinfo : EIATTR_KPARAM_INFO
	.align		4
.L_9:
        /*0008*/ 	.byte	0x04, 0x17
        /*000a*/ 	.short	(.L_11 - .L_10)
.L_10:
        /*000c*/ 	.word	0x00000000
        /*0010*/ 	.short	0x0003
        /*0012*/ 	.short	0x0018
        /*0014*/ 	.byte	0x00, 0xf0, 0x11, 0x00


	//----- nvinfo : EIATTR_KPARAM_INFO
	.align		4
.L_11:
        /*0018*/ 	.byte	0x04, 0x17
        /*001a*/ 	.short	(.L_13 - .L_12)
.L_12:
        /*001c*/ 	.word	0x00000000
        /*0020*/ 	.short	0x0002
        /*0022*/ 	.short	0x0010
        /*0024*/ 	.byte	0x00, 0xf4, 0x21, 0x00


	//----- nvinfo : EIATTR_KPARAM_INFO
	.align		4
.L_13:
        /*0028*/ 	.byte	0x04, 0x17
        /*002a*/ 	.short	(.L_15 - .L_14)
.L_14:
        /*002c*/ 	.word	0x00000000
        /*0030*/ 	.short	0x0001
        /*0032*/ 	.short	0x0008
        /*0034*/ 	.byte	0x00, 0xf4, 0x21, 0x00


	//----- nvinfo : EIATTR_KPARAM_INFO
	.align		4
.L_15:
        /*0038*/ 	.byte	0x04, 0x17
        /*003a*/ 	.short	(.L_17 - .L_16)
.L_16:
        /*003c*/ 	.word	0x00000000
        /*0040*/ 	.short	0x0000
        /*0042*/ 	.short	0x0000
        /*0044*/ 	.byte	0x00, 0xf4, 0x21, 0x00


	//----- nvinfo : EIATTR_SPARSE_MMA_MASK
	.align		4
.L_17:
        /*0048*/ 	.byte	0x03, 0x50
        /*004a*/ 	.short	0x0000


	//----- nvinfo : EIATTR_MAXREG_COUNT
	.align		4
        /*004c*/ 	.byte	0x03, 0x1b
        /*004e*/ 	.short	0x00ff


	//----- nvinfo : EIATTR_EXIT_INSTR_OFFSETS
	.align		4
        /*0050*/ 	.byte	0x04, 0x1c
        /*0052*/ 	.short	(.L_19 - .L_18)


	//   ....[0]....
.L_18:
        /*0054*/ 	.word	0x00000210


	//   ....[1]....
        /*0058*/ 	.word	0x00000250


	//----- nvinfo : EIATTR_REQNTID
	.align		4
.L_19:
        /*005c*/ 	.byte	0x04, 0x10
        /*005e*/ 	.short	(.L_21 - .L_20)
.L_20:
        /*0060*/ 	.word	0x00000080
        /*0064*/ 	.word	0x00000001
        /*0068*/ 	.word	0x00000001


	//----- nvinfo : EIATTR_CBANK_PARAM_SIZE
	.align		4
.L_21:
        /*006c*/ 	.byte	0x03, 0x19
        /*006e*/ 	.short	0x001c


	//----- nvinfo : EIATTR_PARAM_CBANK
	.align		4
        /*0070*/ 	.byte	0x04, 0x0a
        /*0072*/ 	.short	(.L_23 - .L_22)
	.align		4
.L_22:
        /*0074*/ 	.word	index@(.nv.constant0.triton_poi_fused_add_mul_0)
        /*0078*/ 	.short	0x0210
        /*007a*/ 	.short	0x001c


	//----- nvinfo : EIATTR_SW_WAR
	.align		4
.L_23:
        /*007c*/ 	.byte	0x04, 0x36
        /*007e*/ 	.short	(.L_25 - .L_24)
.L_24:
        /*0080*/ 	.word	0x00000008
.L_25:


//--------------------- .nv.callgraph             --------------------------
	.section	.nv.callgraph,"",@"SHT_CUDA_CALLGRAPH"
	.align	4
	.sectionentsize	8
	.align		4
        /*0000*/ 	.word	0x00000000
	.align		4
        /*0004*/ 	.word	0xffffffff
	.align		4
        /*0008*/ 	.word	0x00000000
	.align		4
        /*000c*/ 	.word	0xfffffffe
	.align		4
        /*0010*/ 	.word	0x00000000
	.align		4
        /*0014*/ 	.word	0xfffffffd
	.align		4
        /*0018*/ 	.word	0x00000000
	.align		4
        /*001c*/ 	.word	0xfffffffc


//--------------------- .text.triton_poi_fused_add_mul_0 --------------------------
	.section	.text.triton_poi_fused_add_mul_0,"ax",@progbits
	.align	128
        .global         triton_poi_fused_add_mul_0
        .type           triton_poi_fused_add_mul_0,@function
        .size           triton_poi_fused_add_mul_0,(.L_x_1 - triton_poi_fused_add_mul_0)
        .other          triton_poi_fused_add_mul_0,@"STO_CUDA_ENTRY STV_DEFAULT"
triton_poi_fused_add_mul_0:
.text.triton_poi_fused_add_mul_0:
[----:B------:R-:W0:Y:S02]  /*0000*/  LDC R1, c[0x0][0x28] ;  /* 0x00000a00ff017b82 */ /* 0x000e240000000800 */
[----:B------:R-:W1:Y:S01]  /*0010*/  S2R R0, SR_TID.X ;  /* 0x0000000000007919 */ /* 0x000e620000002100 */
[----:B------:R-:W2:Y:S01]  /*0020*/  LDC.64 R4, c[0x0][0x218] ;  /* 0x00008600ff047b82 */ /* 0x000ea20000000a00 */
[----:B------:R-:W-:Y:S02]  /*0030*/  CS2R R14, SRZ ;  /* 0x00000000000e7805 */ /* 0x000fe4000001ff00 */
[----:B------:R-:W-:Y:S01]  /*0040*/  CS2R R16, SRZ ;  /* 0x0000000000107805 */ /* 0x000fe2000001ff00 */
[----:B------:R-:W3:Y:S01]  /*0050*/  S2R R11, SR_CTAID.X ;  /* 0x00000000000b7919 */ /* 0x000ee20000002500 */
[----:B------:R-:W-:-:S03]  /*0060*/  ULDC.64 UR4, c[0x0][0x208] ;  /* 0x0000820000047ab9 */ /* 0x000fc60000000a00 */
[----:B------:R-:W4:Y:S01]  /*0070*/  LDC.64 R2, c[0x0][0x210] ;  /* 0x00008400ff027b82 */ /* 0x000f220000000a00 */
[----:B-1----:R-:W-:Y:S01]  /*0080*/  IMAD.SHL.U32 R0, R0, 0x2, RZ ;  /* 0x0000000200007824 */ /* 0x002fe200078e00ff */
[----:B---3--:R-:W-:-:S04]  /*0090*/  SHF.R.S32.HI R6, RZ, 0x17, R11 ;  /* 0x00000017ff067819 */ /* 0x008fc8000001140b */
[----:B------:R-:W-:Y:S02]  /*00a0*/  LOP3.LUT R0, R0, 0xfe, RZ, 0xc0, !PT ;  /* 0x000000fe00007812 */ /* 0x000fe400078ec0ff */
[----:B------:R-:W-:-:S03]  /*00b0*/  SGXT R6, R6, 0x1 ;  /* 0x000000010606781a */ /* 0x000fc60000000200 */
[----:B------:R-:W-:-:S05]  /*00c0*/  IMAD R11, R11, 0x100, R0 ;  /* 0x000001000b0b7824 */ /* 0x000fca00078e0200 */
[CC--:B------:R-:W-:Y:S02]  /*00d0*/  LEA.HI R0, R6.reuse, R11.reuse, RZ, 0x6 ;  /* 0x0000000b06007211 */ /* 0x0c0fe400078f30ff */
[----:B------:R-:W-:Y:S02]  /*00e0*/  LEA.HI R6, R6, R11, RZ, 0x4 ;  /* 0x0000000b06067211 */ /* 0x000fe400078f20ff */
[----:B------:R-:W-:Y:S02]  /*00f0*/  LOP3.LUT R0, R0, 0xffffffc0, RZ, 0xc0, !PT ;  /* 0xffffffc000007812 */ /* 0x000fe400078ec0ff */
[----:B------:R-:W-:Y:S02]  /*0100*/  LOP3.LUT R6, R6, 0xfffffff0, RZ, 0xc0, !PT ;  /* 0xfffffff006067812 */ /* 0x000fe400078ec0ff */
[----:B------:R-:W-:Y:S02]  /*0110*/  ISETP.GE.AND P0, PT, R11, 0x100, PT ;  /* 0x000001000b00780c */ /* 0x000fe40003f06270 */
[----:B------:R-:W-:-:S02]  /*0120*/  IADD3 R7, R11, -R0, RZ ;  /* 0x800000000b077210 */ /* 0x000fc40007ffe0ff */
[----:B------:R-:W-:-:S03]  /*0130*/  IADD3 R9, R11, -R6, RZ ;  /* 0x800000060b097210 */ /* 0x000fc60007ffe0ff */
[----:B--2---:R-:W-:Y:S01]  /*0140*/  IMAD.WIDE R6, R7, 0x4, R4 ;  /* 0x0000000407067825 */ /* 0x004fe200078e0204 */
[----:B------:R-:W-:-:S03]  /*0150*/  CS2R R12, SRZ ;  /* 0x00000000000c7805 */ /* 0x000fc6000001ff00 */
[----:B------:R-:W-:Y:S02]  /*0160*/  IMAD.WIDE R4, R9, 0x4, R4 ;  /* 0x0000000409047825 */ /* 0x000fe400078e0204 */
[----:B------:R-:W2:Y:S01]  /*0170*/  @!P0 LDG.E.EL.64 R14, desc[UR4][R6.64+0x10000] ;  /* 0x01000004060e8981 */ /* 0x000ea2000c2e1b00 */
[----:B------:R-:W1:Y:S01]  /*0180*/  LDC.64 R8, c[0x0][0x220] ;  /* 0x00008800ff087b82 */ /* 0x000e620000000a00 */
[C---:B----4-:R-:W-:Y:S02]  /*0190*/  IMAD.WIDE R2, R11.reuse, 0x4, R2 ;  /* 0x000000040b027825 */ /* 0x050fe400078e0202 */
[----:B------:R-:W2:Y:S04]  /*01a0*/  @!P0 LDG.E.EL.64 R16, desc[UR4][R4.64+0x20000] ;  /* 0x0200000404108981 */ /* 0x000ea8000c2e1b00 */
[----:B------:R-:W3:Y:S01]  /*01b0*/  @!P0 LDG.E.64 R12, desc[UR4][R2.64] ;  /* 0x00000004020c8981 */ /* 0x000ee2000c1e1b00 */
[----:B-1----:R-:W-:-:S04]  /*01c0*/  IMAD.WIDE R8, R11, 0x4, R8 ;  /* 0x000000040b087825 */ /* 0x002fc800078e0208 */
[----:B--2---:R-:W-:Y:S01]  /*01d0*/  FADD R19, R16, R14 ;  /* 0x0000000e10137221 */ /* 0x004fe20000000000 */
[----:B------:R-:W-:-:S03]  /*01e0*/  FADD R0, R17, R15 ;  /* 0x0000000f11007221 */ /* 0x000fc60000000000 */
[----:B---3--:R-:W-:Y:S01]  /*01f0*/  FMUL R12, R19, R12 ;  /* 0x0000000c130c7220 */ /* 0x008fe20000400000 */
[----:B------:R-:W-:Y:S01]  /*0200*/  FMUL R0, R0, R13 ;  /* 0x0000000d00007220 */ /* 0x000fe20000400000 */
[----:B------:R-:W-:Y:S06]  /*0210*/  @P0 EXIT ;  /* 0x000000000000094d */ /* 0x000fec0003800000 */
[----:B------:R-:W-:Y:S01]  /*0220*/  FMUL R12, R12, 5 ;  /* 0x40a000000c0c7820 */ /* 0x000fe20000400000 */
[----:B------:R-:W-:-:S05]  /*0230*/  FMUL R13, R0, 5 ;  /* 0x40a00000000d7820 */ /* 0x000fca0000400000 */
[----:B------:R-:W-:Y:S01]  /*0240*/  STG.E.64 desc[UR4][R8.64], R12 ;  /* 0x0000000c08007986 */ /* 0x000fe2000c101b04 */
[----:B------:R-:W-:Y:S05]  /*0250*/  EXIT ;  /* 0x000000000000794d */ /* 0x000fea0003800000 */
.L_x_0:
[----:B------:R-:W-:-:S00]  /*0260*/  BRA `(.L_x_0) ;  /* 0xfffffffc00fc7947 */ /* 0x000fc0000383ffff */
[----:B------:R-:W-:-:S00]  /*0270*/  NOP ;  /* 0x0000000000007918 */ /* 0x000fc00000000000 */
        /* <DEDUP_REMOVED lines=8> */
.L_x_1:


//--------------------- .nv.constant0.triton_poi_fused_add_mul_0 --------------------------
	.section	.nv.constant0.triton_poi_fused_add_mul_0,"a",@progbits
	.sectionflags	@""
	.align	4
.nv.constant0.triton_poi_fused_add_mul_0:
	.zero		556
